//
// Generated by NVIDIA NVVM Compiler
//
// Compiler Build ID: CL-36424714
// Cuda compilation tools, release 13.0, V13.0.88
// Based on NVVM 20.0.0
//

.version 9.0
.target sm_100
.address_size 64

	// .globl	_Z13gaussian_blurPfS_i

.visible .entry _Z13gaussian_blurPfS_i(
	.param .u64 .ptr .align 1 _Z13gaussian_blurPfS_i_param_0,
	.param .u64 .ptr .align 1 _Z13gaussian_blurPfS_i_param_1,
	.param .u32 _Z13gaussian_blurPfS_i_param_2
)
{
	.reg .pred 	%p<2>;
	.reg .b32 	%r<7>;
	.reg .b32 	%f<7>;
	.reg .b64 	%rd<8>;

	ld.param.u64 	%rd1, [_Z13gaussian_blurPfS_i_param_0];
	ld.param.u64 	%rd2, [_Z13gaussian_blurPfS_i_param_1];
	ld.param.u32 	%r2, [_Z13gaussian_blurPfS_i_param_2];
	mov.u32 	%r3, %ntid.x;
	mov.u32 	%r4, %ctaid.x;
	mov.u32 	%r5, %tid.x;
	mad.lo.s32 	%r1, %r3, %r4, %r5;
	add.s32 	%r6, %r1, 1;
	setp.gt.s32 	%p1, %r6, %r2;
	@%p1 bra 	$L__BB0_2;
	cvta.to.global.u64 	%rd3, %rd1;
	cvta.to.global.u64 	%rd4, %rd2;
	mul.wide.s32 	%rd5, %r1, 4;
	add.s64 	%rd6, %rd3, %rd5;
	ld.global.f32 	%f1, [%rd6];
	ld.global.f32 	%f2, [%rd6+8];
	add.f32 	%f3, %f1, %f2;
	ld.global.f32 	%f4, [%rd6+4];
	mul.f32 	%f5, %f4, 0f3F000000;
	fma.rn.f32 	%f6, %f3, 0f3E800000, %f5;
	bar.sync 	0;
	add.s64 	%rd7, %rd4, %rd5;
	st.global.f32 	[%rd7+4], %f6;
$L__BB0_2:
	ret;

}


// ===== COMPILED SASS (sm_100) =====

	.target	sm_100

	.elftype	@"ET_EXEC"


//--------------------- .note.nv.tkinfo           --------------------------
	.section	.note.nv.tkinfo,"",@"SHT_NOTE"
	.sectionflags	@"SHF_NOTE_NV_TKINFO"
	.tkinfo
        /*0018*/ 	.word	0x00000002
        /*0030*/ 	.string	""
        /*0030*/ 	.string	"ptxas"
        /*0030*/ 	.string	"Cuda compilation tools, release 13.0, V13.0.88"
        /*0030*/ 	.string	"Build cuda_13.0.r13.0/compiler.36424714_0"
        /*0030*/ 	.string	"-arch sm_100 -m 64 "



//--------------------- .note.nv.cuinfo           --------------------------
	.section	.note.nv.cuinfo,"",@"SHT_NOTE"
	.sectionflags	@"SHF_NOTE_NV_CUINFO"
        /*0018*/ 	.short	0x0002
        /*001a*/ 	.short	0x0064
        /*001c*/ 	.short	0x0082
	.zero		2


//--------------------- .nv.info                  --------------------------
	.section	.nv.info,"",@"SHT_CUDA_INFO"
	.align	4


	//----- nvinfo : EIATTR_REGCOUNT
	.align		4
        /*0000*/ 	.byte	0x04, 0x2f
        /*0002*/ 	.short	(.L_1 - .L_0)
	.align		4
.L_0:
        /*0004*/ 	.word	index@(_Z13gaussian_blurPfS_i)
        /*0008*/ 	.word	0x0000000c


	//----- nvinfo : EIATTR_FRAME_SIZE
	.align		4
.L_1:
        /*000c*/ 	.byte	0x04, 0x11
        /*000e*/ 	.short	(.L_3 - .L_2)
	.align		4
.L_2:
        /*0010*/ 	.word	index@(_Z13gaussian_blurPfS_i)
        /*0014*/ 	.word	0x00000000


	//----- nvinfo : EIATTR_MIN_STACK_SIZE
	.align		4
.L_3:
        /*0018*/ 	.byte	0x04, 0x12
        /*001a*/ 	.short	(.L_5 - .L_4)
	.align		4
.L_4:
        /*001c*/ 	.word	index@(_Z13gaussian_blurPfS_i)
        /*0020*/ 	.word	0x00000000
.L_5:


//--------------------- .nv.compat                --------------------------
	.section	.nv.compat,"",@"SHT_CUDA_COMPAT_INFO"
	.align	4
        /*0000*/ 	.byte	0x02, 0x09, 0x00, 0x00, 0x02, 0x02, 0x01, 0x00, 0x02, 0x05, 0x05, 0x00, 0x03, 0x07, 0x01, 0x01
        /*0010*/ 	.byte	0x02, 0x03, 0x00, 0x00, 0x02, 0x06, 0x01, 0x00, 0x04, 0x0b, 0x08, 0x00, 0x09, 0x00, 0x00, 0x00
        /*0020*/ 	.byte	0x00, 0x00, 0x00, 0x00


//--------------------- .nv.info._Z13gaussian_blurPfS_i --------------------------
	.section	.nv.info._Z13gaussian_blurPfS_i,"",@"SHT_CUDA_INFO"
	.sectionflags	@""
	.align	4


	//----- nvinfo : EIATTR_CUDA_API_VERSION
	.align		4
        /*0000*/ 	.byte	0x04, 0x37
        /*0002*/ 	.short	(.L_7 - .L_6)
.L_6:
        /*0004*/ 	.word	0x00000082


	//----- nvinfo : EIATTR_KPARAM_INFO
	.align		4
.L_7:
        /*0008*/ 	.byte	0x04, 0x17
        /*000a*/ 	.short	(.L_9 - .L_8)
.L_8:
        /*000c*/ 	.word	0x00000000
        /*0010*/ 	.short	0x0002
        /*0012*/ 	.short	0x0010
        /*0014*/ 	.byte	0x00, 0xf0, 0x11, 0x00


	//----- nvinfo : EIATTR_KPARAM_INFO
	.align		4
.L_9:
        /*0018*/ 	.byte	0x04, 0x17
        /*001a*/ 	.short	(.L_11 - .L_10)
.L_10:
        /*001c*/ 	.word	0x00000000
        /*0020*/ 	.short	0x0001
        /*0022*/ 	.short	0x0008
        /*0024*/ 	.byte	0x00, 0xf5, 0x21, 0x00


	//----- nvinfo : EIATTR_KPARAM_INFO
	.align		4
.L_11:
        /*0028*/ 	.byte	0x04, 0x17
        /*002a*/ 	.short	(.L_13 - .L_12)
.L_12:
        /*002c*/ 	.word	0x00000000
        /*0030*/ 	.short	0x0000
        /*0032*/ 	.short	0x0000
        /*0034*/ 	.byte	0x00, 0xf5, 0x21, 0x00


	//----- nvinfo : EIATTR_SPARSE_MMA_MASK
	.align		4
.L_13:
        /*0038*/ 	.byte	0x03, 0x50
        /*003a*/ 	.short	0x0000


	//----- nvinfo : EIATTR_MAXREG_COUNT
	.align		4
        /*003c*/ 	.byte	0x03, 0x1b
        /*003e*/ 	.short	0x00ff


	//----- nvinfo : EIATTR_NUM_BARRIERS
	.align		4
        /*0040*/ 	.byte	0x02, 0x4c
        /*0042*/ 	.byte	0x01
	.zero		1


	//----- nvinfo : EIATTR_MERCURY_ISA_VERSION
	.align		4
        /*0044*/ 	.byte	0x03, 0x5f
        /*0046*/ 	.short	0x0101


	//----- nvinfo : EIATTR_VRC_CTA_INIT_COUNT
	.align		4
        /*0048*/ 	.byte	0x02, 0x4a
	.zero		1
	.zero		1


	//----- nvinfo : EIATTR_EXIT_INSTR_OFFSETS
	.align		4
        /*004c*/ 	.byte	0x04, 0x1c
        /*004e*/ 	.short	(.L_15 - .L_14)


	//   ....[0]....
.L_14:
        /*0050*/ 	.word	0x00000080


	//   ....[1]....
        /*0054*/ 	.word	0x00000160


	//----- nvinfo : EIATTR_CBANK_PARAM_SIZE
	.align		4
.L_15:
        /*0058*/ 	.byte	0x03, 0x19
        /*005a*/ 	.short	0x0014


	//----- nvinfo : EIATTR_PARAM_CBANK
	.align		4
        /*005c*/ 	.byte	0x04, 0x0a
        /*005e*/ 	.short	(.L_17 - .L_16)
	.align		4
.L_16:
        /*0060*/ 	.word	index@(.nv.constant0._Z13gaussian_blurPfS_i)
        /*0064*/ 	.short	0x0380
        /*0066*/ 	.short	0x0014


	//----- nvinfo : EIATTR_SW_WAR
	.align		4
.L_17:
        /*0068*/ 	.byte	0x04, 0x36
        /*006a*/ 	.short	(.L_19 - .L_18)
.L_18:
        /*006c*/ 	.word	0x00000008
.L_19:


//--------------------- .nv.callgraph             --------------------------
	.section	.nv.callgraph,"",@"SHT_CUDA_CALLGRAPH"
	.align	4
	.sectionentsize	8
	.align		4
        /*0000*/ 	.word	0x00000000
	.align		4
        /*0004*/ 	.word	0xffffffff
	.align		4
        /*0008*/ 	.word	0x00000000
	.align		4
        /*000c*/ 	.word	0xfffffffe
	.align		4
        /*0010*/ 	.word	0x00000000
	.align		4
        /*0014*/ 	.word	0xfffffffd
	.align		4
        /*0018*/ 	.word	0x00000000
	.align		4
        /*001c*/ 	.word	0xfffffffc


//--------------------- .text._Z13gaussian_blurPfS_i --------------------------
	.section	.text._Z13gaussian_blurPfS_i,"ax",@progbits
	.align	128
        .global         _Z13gaussian_blurPfS_i
        .type           _Z13gaussian_blurPfS_i,@function
        .size           _Z13gaussian_blurPfS_i,(.L_x_1 - _Z13gaussian_blurPfS_i)
        .other          _Z13gaussian_blurPfS_i,@"STO_CUDA_ENTRY STV_DEFAULT"
_Z13gaussian_blurPfS_i:
.text._Z13gaussian_blurPfS_i:
[----:B------:R-:W-:Y:S01]  /*0000*/  LDC R1, c[0x0][0x37c] ;  /* 0x0000df00ff017b82 */ /* 0x000fe20000000800 */
[----:B------:R-:W0:Y:S01]  /*0010*/  S2R R7, SR_CTAID.X ;  /* 0x0000000000077919 */ /* 0x000e220000002500 */
[----:B------:R-:W0:Y:S01]  /*0020*/  LDCU UR4, c[0x0][0x360] ;  /* 0x00006c00ff0477ac */ /* 0x000e220008000800 */
[----:B------:R-:W0:Y:S01]  /*0030*/  S2R R0, SR_TID.X ;  /* 0x0000000000007919 */ /* 0x000e220000002100 */
[----:B------:R-:W1:Y:S01]  /*0040*/  LDCU UR5, c[0x0][0x390] ;  /* 0x00007200ff0577ac */ /* 0x000e620008000800 */
[----:B0-----:R-:W-:-:S05]  /*0050*/  IMAD R7, R7, UR4, R0 ;  /* 0x0000000407077c24 */ /* 0x001fca000f8e0200 */
[----:B------:R-:W-:-:S04]  /*0060*/  IADD3 R0, PT, PT, R7, 0x1, RZ ;  /* 0x0000000107007810 */ /* 0x000fc80007ffe0ff */
[----:B-1----:R-:W-:-:S13]  /*0070*/  ISETP.GT.AND P0, PT, R0, UR5, PT ;  /* 0x0000000500007c0c */ /* 0x002fda000bf04270 */
[----:B------:R-:W-:Y:S05]  /*0080*/  @P0 EXIT ;  /* 0x000000000000094d */ /* 0x000fea0003800000 */
[----:B------:R-:W0:Y:S01]  /*0090*/  LDC.64 R2, c[0x0][0x380] ;  /* 0x0000e000ff027b82 */ /* 0x000e220000000a00 */
[----:B------:R-:W1:Y:S07]  /*00a0*/  LDCU.64 UR4, c[0x0][0x358] ;  /* 0x00006b00ff0477ac */ /* 0x000e6e0008000a00 */
[----:B------:R-:W2:Y:S01]  /*00b0*/  LDC.64 R4, c[0x0][0x388] ;  /* 0x0000e200ff047b82 */ /* 0x000ea20000000a00 */
[----:B0-----:R-:W-:-:S05]  /*00c0*/  IMAD.WIDE R2, R7, 0x4, R2 ;  /* 0x0000000407027825 */ /* 0x001fca00078e0202 */
[----:B-1----:R-:W3:Y:S04]  /*00d0*/  LDG.E R0, desc[UR4][R2.64] ;  /* 0x0000000402007981 */ /* 0x002ee8000c1e1900 */
[----:B------:R-:W3:Y:S04]  /*00e0*/  LDG.E R9, desc[UR4][R2.64+0x8] ;  /* 0x0000080402097981 */ /* 0x000ee8000c1e1900 */
[----:B------:R-:W4:Y:S01]  /*00f0*/  LDG.E R6, desc[UR4][R2.64+0x4] ;  /* 0x0000040402067981 */ /* 0x000f22000c1e1900 */
[----:B--2---:R-:W-:Y:S01]  /*0100*/  IMAD.WIDE R4, R7, 0x4, R4 ;  /* 0x0000000407047825 */ /* 0x004fe200078e0204 */
[----:B------:R-:W-:Y:S03]  /*0110*/  BAR.SYNC.DEFER_BLOCKING 0x0 ;  /* 0x0000000000007b1d */ /* 0x000fe60000010000 */
[----:B---3--:R-:W-:Y:S01]  /*0120*/  FADD R0, R0, R9 ;  /* 0x0000000900007221 */ /* 0x008fe20000000000 */
[----:B----4-:R-:W-:-:S04]  /*0130*/  FMUL R9, R6, 0.5 ;  /* 0x3f00000006097820 */ /* 0x010fc80000400000 */
[----:B------:R-:W-:-:S05]  /*0140*/  FFMA R9, R0, 0.25, R9 ;  /* 0x3e80000000097823 */ /* 0x000fca0000000009 */
[----:B------:R-:W-:Y:S01]  /*0150*/  STG.E desc[UR4][R4.64+0x4], R9 ;  /* 0x0000040904007986 */ /* 0x000fe2000c101904 */
[----:B------:R-:W-:Y:S05]  /*0160*/  EXIT ;  /* 0x000000000000794d */ /* 0x000fea0003800000 */
.L_x_0:
[----:B------:R-:W-:-:S00]  /*0170*/  BRA `(.L_x_0) ;  /* 0xfffffffc00fc7947 */ /* 0x000fc0000383ffff */
[----:B------:R-:W-:-:S00]  /*0180*/  NOP ;  /* 0x0000000000007918 */ /* 0x000fc00000000000 */
[----:B------:R-:W-:-:S00]  /*0190*/  NOP ;  /* 0x0000000000007918 */ /* 0x000fc00000000000 */
[----:B------:R-:W-:-:S00]  /*01a0*/  NOP ;  /* 0x0000000000007918 */ /* 0x000fc00000000000 */
[----:B------:R-:W-:-:S00]  /*01b0*/  NOP ;  /* 0x0000000000007918 */ /* 0x000fc00000000000 */
[----:B------:R-:W-:-:S00]  /*01c0*/  NOP ;  /* 0x0000000000007918 */ /* 0x000fc00000000000 */
[----:B------:R-:W-:-:S00]  /*01d0*/  NOP ;  /* 0x0000000000007918 */ /* 0x000fc00000000000 */
[----:B------:R-:W-:-:S00]  /*01e0*/  NOP ;  /* 0x0000000000007918 */ /* 0x000fc00000000000 */
[----:B------:R-:W-:-:S00]  /*01f0*/  NOP ;  /* 0x0000000000007918 */ /* 0x000fc00000000000 */
.L_x_1:


//--------------------- .nv.shared.reserved.0     --------------------------
	.section	.nv.shared.reserved.0,"aw",@nobits
	.weak		__nv_reservedSMEM_offset_0_alias
	.size		__nv_reservedSMEM_offset_0_alias, 0, 64
	.other		__nv_reservedSMEM_offset_0_alias,@"STO_CUDA_RESERVED_SHARED STV_DEFAULT"
__nv_reservedSMEM_offset_0_alias:
	.zero		0
	.zero		64


//--------------------- .nv.constant0._Z13gaussian_blurPfS_i --------------------------
	.section	.nv.constant0._Z13gaussian_blurPfS_i,"a",@progbits
	.sectionflags	@""
	.align	4
.nv.constant0._Z13gaussian_blurPfS_i:
	.zero		916


//--------------------- SYMBOLS --------------------------

	.type		.nv.reservedSmem.offset0,@object
	.size		.nv.reservedSmem.offset0,0x4
